//
// Generated by NVIDIA NVVM Compiler
//
// Compiler Build ID: CL-36424714
// Cuda compilation tools, release 13.0, V13.0.88
// Based on NVVM 20.0.0
//

.version 9.0
.target sm_100
.address_size 64

	// .globl	_Z8getmaxcuPjjS_

.visible .entry _Z8getmaxcuPjjS_(
	.param .u64 .ptr .align 1 _Z8getmaxcuPjjS__param_0,
	.param .u32 _Z8getmaxcuPjjS__param_1,
	.param .u64 .ptr .align 1 _Z8getmaxcuPjjS__param_2
)
{
	.reg .pred 	%p<9>;
	.reg .b32 	%r<23>;
	.reg .b64 	%rd<9>;

	ld.param.u64 	%rd5, [_Z8getmaxcuPjjS__param_0];
	ld.param.u32 	%r12, [_Z8getmaxcuPjjS__param_1];
	ld.param.u64 	%rd6, [_Z8getmaxcuPjjS__param_2];
	cvta.to.global.u64 	%rd1, %rd6;
	cvta.to.global.u64 	%rd2, %rd5;
	mov.u32 	%r13, %tid.x;
	mov.u32 	%r14, %ntid.x;
	mov.u32 	%r15, %ctaid.x;
	mad.lo.s32 	%r1, %r14, %r15, %r13;
	bar.sync 	0;
	setp.lt.u32 	%p1, %r12, 2;
	@%p1 bra 	$L__BB0_10;
	mul.wide.s32 	%rd7, %r1, 4;
	add.s64 	%rd3, %rd2, %rd7;
	mov.b32 	%r20, 1;
$L__BB0_2:
	mov.u32 	%r2, %r20;
	shl.b32 	%r20, %r2, 1;
	add.s32 	%r17, %r20, -1;
	and.b32  	%r18, %r17, %r1;
	setp.ne.s32 	%p2, %r18, 0;
	@%p2 bra 	$L__BB0_9;
	ld.global.u32 	%r4, [%rd3];
	mul.wide.s32 	%rd8, %r2, 4;
	add.s64 	%rd4, %rd3, %rd8;
	ld.global.u32 	%r22, [%rd4];
	setp.ge.u32 	%p3, %r4, %r22;
	@%p3 bra 	$L__BB0_6;
	st.global.u32 	[%rd3], %r22;
	ld.global.u32 	%r21, [%rd1];
	setp.le.u32 	%p4, %r22, %r21;
	@%p4 bra 	$L__BB0_7;
	st.global.u32 	[%rd1], %r22;
	ld.global.u32 	%r7, [%rd3];
	mov.u32 	%r21, %r22;
	mov.u32 	%r22, %r7;
	bra.uni 	$L__BB0_7;
$L__BB0_6:
	st.global.u32 	[%rd4], %r4;
	ld.global.u32 	%r21, [%rd1];
	mov.u32 	%r22, %r4;
$L__BB0_7:
	setp.le.u32 	%p5, %r22, %r21;
	@%p5 bra 	$L__BB0_9;
	st.global.u32 	[%rd1], %r22;
$L__BB0_9:
	bar.sync 	0;
	setp.lt.u32 	%p6, %r20, %r12;
	@%p6 bra 	$L__BB0_2;
$L__BB0_10:
	setp.ne.s32 	%p7, %r1, 0;
	@%p7 bra 	$L__BB0_13;
	ld.global.u32 	%r11, [%rd2];
	ld.global.u32 	%r19, [%rd1];
	setp.le.u32 	%p8, %r11, %r19;
	@%p8 bra 	$L__BB0_13;
	st.global.u32 	[%rd1], %r11;
$L__BB0_13:
	ret;

}


// ===== COMPILED SASS (sm_100) =====

	.target	sm_100

	.elftype	@"ET_EXEC"


//--------------------- .note.nv.tkinfo           --------------------------
	.section	.note.nv.tkinfo,"",@"SHT_NOTE"
	.sectionflags	@"SHF_NOTE_NV_TKINFO"
	.tkinfo
        /*0018*/ 	.word	0x00000002
        /*0030*/ 	.string	""
        /*0030*/ 	.string	"ptxas"
        /*0030*/ 	.string	"Cuda compilation tools, release 13.0, V13.0.88"
        /*0030*/ 	.string	"Build cuda_13.0.r13.0/compiler.36424714_0"
        /*0030*/ 	.string	"-arch sm_100 -m 64 "



//--------------------- .note.nv.cuinfo           --------------------------
	.section	.note.nv.cuinfo,"",@"SHT_NOTE"
	.sectionflags	@"SHF_NOTE_NV_CUINFO"
        /*0018*/ 	.short	0x0002
        /*001a*/ 	.short	0x0064
        /*001c*/ 	.short	0x0082
	.zero		2


//--------------------- .nv.info                  --------------------------
	.section	.nv.info,"",@"SHT_CUDA_INFO"
	.align	4


	//----- nvinfo : EIATTR_REGCOUNT
	.align		4
        /*0000*/ 	.byte	0x04, 0x2f
        /*0002*/ 	.short	(.L_1 - .L_0)
	.align		4
.L_0:
        /*0004*/ 	.word	index@(_Z8getmaxcuPjjS_)
        /*0008*/ 	.word	0x00000010


	//----- nvinfo : EIATTR_FRAME_SIZE
	.align		4
.L_1:
        /*000c*/ 	.byte	0x04, 0x11
        /*000e*/ 	.short	(.L_3 - .L_2)
	.align		4
.L_2:
        /*0010*/ 	.word	index@(_Z8getmaxcuPjjS_)
        /*0014*/ 	.word	0x00000000


	//----- nvinfo : EIATTR_MIN_STACK_SIZE
	.align		4
.L_3:
        /*0018*/ 	.byte	0x04, 0x12
        /*001a*/ 	.short	(.L_5 - .L_4)
	.align		4
.L_4:
        /*001c*/ 	.word	index@(_Z8getmaxcuPjjS_)
        /*0020*/ 	.word	0x00000000
.L_5:


//--------------------- .nv.compat                --------------------------
	.section	.nv.compat,"",@"SHT_CUDA_COMPAT_INFO"
	.align	4
        /*0000*/ 	.byte	0x02, 0x09, 0x00, 0x00, 0x02, 0x02, 0x01, 0x00, 0x02, 0x05, 0x05, 0x00, 0x03, 0x07, 0x01, 0x01
        /*0010*/ 	.byte	0x02, 0x03, 0x00, 0x00, 0x02, 0x06, 0x01, 0x00, 0x04, 0x0b, 0x08, 0x00, 0x09, 0x00, 0x00, 0x00
        /*0020*/ 	.byte	0x00, 0x00, 0x00, 0x00


//--------------------- .nv.info._Z8getmaxcuPjjS_ --------------------------
	.section	.nv.info._Z8getmaxcuPjjS_,"",@"SHT_CUDA_INFO"
	.sectionflags	@""
	.align	4


	//----- nvinfo : EIATTR_CUDA_API_VERSION
	.align		4
        /*0000*/ 	.byte	0x04, 0x37
        /*0002*/ 	.short	(.L_7 - .L_6)
.L_6:
        /*0004*/ 	.word	0x00000082


	//----- nvinfo : EIATTR_KPARAM_INFO
	.align		4
.L_7:
        /*0008*/ 	.byte	0x04, 0x17
        /*000a*/ 	.short	(.L_9 - .L_8)
.L_8:
        /*000c*/ 	.word	0x00000000
        /*0010*/ 	.short	0x0002
        /*0012*/ 	.short	0x0010
        /*0014*/ 	.byte	0x00, 0xf5, 0x21, 0x00


	//----- nvinfo : EIATTR_KPARAM_INFO
	.align		4
.L_9:
        /*0018*/ 	.byte	0x04, 0x17
        /*001a*/ 	.short	(.L_11 - .L_10)
.L_10:
        /*001c*/ 	.word	0x00000000
        /*0020*/ 	.short	0x0001
        /*0022*/ 	.short	0x0008
        /*0024*/ 	.byte	0x00, 0xf0, 0x11, 0x00


	//----- nvinfo : EIATTR_KPARAM_INFO
	.align		4
.L_11:
        /*0028*/ 	.byte	0x04, 0x17
        /*002a*/ 	.short	(.L_13 - .L_12)
.L_12:
        /*002c*/ 	.word	0x00000000
        /*0030*/ 	.short	0x0000
        /*0032*/ 	.short	0x0000
        /*0034*/ 	.byte	0x00, 0xf5, 0x21, 0x00


	//----- nvinfo : EIATTR_SPARSE_MMA_MASK
	.align		4
.L_13:
        /*0038*/ 	.byte	0x03, 0x50
        /*003a*/ 	.short	0x0000


	//----- nvinfo : EIATTR_MAXREG_COUNT
	.align		4
        /*003c*/ 	.byte	0x03, 0x1b
        /*003e*/ 	.short	0x00ff


	//----- nvinfo : EIATTR_NUM_BARRIERS
	.align		4
        /*0040*/ 	.byte	0x02, 0x4c
        /*0042*/ 	.byte	0x01
	.zero		1


	//----- nvinfo : EIATTR_MERCURY_ISA_VERSION
	.align		4
        /*0044*/ 	.byte	0x03, 0x5f
        /*0046*/ 	.short	0x0101


	//----- nvinfo : EIATTR_VRC_CTA_INIT_COUNT
	.align		4
        /*0048*/ 	.byte	0x02, 0x4a
	.zero		1
	.zero		1


	//----- nvinfo : EIATTR_EXIT_INSTR_OFFSETS
	.align		4
        /*004c*/ 	.byte	0x04, 0x1c
        /*004e*/ 	.short	(.L_15 - .L_14)


	//   ....[0]....
.L_14:
        /*0050*/ 	.word	0x000002f0


	//   ....[1]....
        /*0054*/ 	.word	0x00000350


	//   ....[2]....
        /*0058*/ 	.word	0x00000370


	//----- nvinfo : EIATTR_CRS_STACK_SIZE
	.align		4
.L_15:
        /*005c*/ 	.byte	0x04, 0x1e
        /*005e*/ 	.short	(.L_17 - .L_16)
.L_16:
        /*0060*/ 	.word	0x00000000


	//----- nvinfo : EIATTR_CBANK_PARAM_SIZE
	.align		4
.L_17:
        /*0064*/ 	.byte	0x03, 0x19
        /*0066*/ 	.short	0x0018


	//----- nvinfo : EIATTR_PARAM_CBANK
	.align		4
        /*0068*/ 	.byte	0x04, 0x0a
        /*006a*/ 	.short	(.L_19 - .L_18)
	.align		4
.L_18:
        /*006c*/ 	.word	index@(.nv.constant0._Z8getmaxcuPjjS_)
        /*0070*/ 	.short	0x0380
        /*0072*/ 	.short	0x0018


	//----- nvinfo : EIATTR_SW_WAR
	.align		4
.L_19:
        /*0074*/ 	.byte	0x04, 0x36
        /*0076*/ 	.short	(.L_21 - .L_20)
.L_20:
        /*0078*/ 	.word	0x00000008
.L_21:


//--------------------- .nv.callgraph             --------------------------
	.section	.nv.callgraph,"",@"SHT_CUDA_CALLGRAPH"
	.align	4
	.sectionentsize	8
	.align		4
        /*0000*/ 	.word	0x00000000
	.align		4
        /*0004*/ 	.word	0xffffffff
	.align		4
        /*0008*/ 	.word	0x00000000
	.align		4
        /*000c*/ 	.word	0xfffffffe
	.align		4
        /*0010*/ 	.word	0x00000000
	.align		4
        /*0014*/ 	.word	0xfffffffd
	.align		4
        /*0018*/ 	.word	0x00000000
	.align		4
        /*001c*/ 	.word	0xfffffffc


//--------------------- .text._Z8getmaxcuPjjS_    --------------------------
	.section	.text._Z8getmaxcuPjjS_,"ax",@progbits
	.align	128
        .global         _Z8getmaxcuPjjS_
        .type           _Z8getmaxcuPjjS_,@function
        .size           _Z8getmaxcuPjjS_,(.L_x_8 - _Z8getmaxcuPjjS_)
        .other          _Z8getmaxcuPjjS_,@"STO_CUDA_ENTRY STV_DEFAULT"
_Z8getmaxcuPjjS_:
.text._Z8getmaxcuPjjS_:
[----:B------:R-:W-:Y:S01]  /*0000*/  LDC R1, c[0x0][0x37c] ;  /* 0x0000df00ff017b82 */ /* 0x000fe20000000800 */
[----:B------:R-:W0:Y:S01]  /*0010*/  S2R R9, SR_TID.X ;  /* 0x0000000000097919 */ /* 0x000e220000002100 */
[----:B------:R-:W1:Y:S01]  /*0020*/  LDCU UR5, c[0x0][0x388] ;  /* 0x00007100ff0577ac */ /* 0x000e620008000800 */
[----:B------:R-:W0:Y:S01]  /*0030*/  S2R R0, SR_CTAID.X ;  /* 0x0000000000007919 */ /* 0x000e220000002500 */
[----:B------:R-:W0:Y:S01]  /*0040*/  LDCU UR4, c[0x0][0x360] ;  /* 0x00006c00ff0477ac */ /* 0x000e220008000800 */
[----:B------:R-:W2:Y:S01]  /*0050*/  LDCU.64 UR6, c[0x0][0x358] ;  /* 0x00006b00ff0677ac */ /* 0x000ea20008000a00 */
[----:B-1----:R-:W-:Y:S01]  /*0060*/  UISETP.GE.U32.AND UP0, UPT, UR5, 0x2, UPT ;  /* 0x000000020500788c */ /* 0x002fe2000bf06070 */
[----:B0-----:R-:W-:Y:S01]  /*0070*/  IMAD R9, R0, UR4, R9 ;  /* 0x0000000400097c24 */ /* 0x001fe2000f8e0209 */
[----:B------:R-:W-:Y:S07]  /*0080*/  BAR.SYNC.DEFER_BLOCKING 0x0 ;  /* 0x0000000000007b1d */ /* 0x000fee0000010000 */
[----:B--2---:R-:W-:Y:S05]  /*0090*/  BRA.U !UP0, `(.L_x_0) ;  /* 0x0000000108907547 */ /* 0x004fea000b800000 */
[----:B------:R-:W0:Y:S01]  /*00a0*/  LDC.64 R2, c[0x0][0x380] ;  /* 0x0000e000ff027b82 */ /* 0x000e220000000a00 */
[----:B------:R-:W1:Y:S01]  /*00b0*/  LDCU UR8, c[0x0][0x388] ;  /* 0x00007100ff0877ac */ /* 0x000e620008000800 */
[----:B------:R-:W-:Y:S01]  /*00c0*/  UMOV UR4, 0x1 ;  /* 0x0000000100047882 */ /* 0x000fe20000000000 */
[----:B01----:R-:W-:-:S07]  /*00d0*/  IMAD.WIDE R2, R9, 0x4, R2 ;  /* 0x0000000409027825 */ /* 0x003fce00078e0202 */
.L_x_6:
[----:B0-----:R-:W-:Y:S01]  /*00e0*/  IMAD.U32 R7, RZ, RZ, UR4 ;  /* 0x00000004ff077e24 */ /* 0x001fe2000f8e00ff */
[----:B------:R-:W-:Y:S01]  /*00f0*/  USHF.L.U32 UR4, UR4, 0x1, URZ ;  /* 0x0000000104047899 */ /* 0x000fe200080006ff */
[----:B------:R-:W-:Y:S03]  /*0100*/  BSSY.RECONVERGENT B0, `(.L_x_1) ;  /* 0x000001a000007945 */ /* 0x000fe60003800200 */
[----:B------:R-:W-:-:S06]  /*0110*/  UIADD3 UR5, UPT, UPT, UR4, -0x1, URZ ;  /* 0xffffffff04057890 */ /* 0x000fcc000fffe0ff */
[----:B------:R-:W-:-:S13]  /*0120*/  LOP3.LUT P0, RZ, R9, UR5, RZ, 0xc0, !PT ;  /* 0x0000000509ff7c12 */ /* 0x000fda000f80c0ff */
[----:B-1----:R-:W-:Y:S05]  /*0130*/  @P0 BRA `(.L_x_2) ;  /* 0x0000000000580947 */ /* 0x002fea0003800000 */
[----:B------:R-:W-:Y:S01]  /*0140*/  IMAD.WIDE R6, R7, 0x4, R2 ;  /* 0x0000000407067825 */ /* 0x000fe200078e0202 */
[----:B------:R-:W2:Y:S04]  /*0150*/  LDG.E R11, desc[UR6][R2.64] ;  /* 0x00000006020b7981 */ /* 0x000ea8000c1e1900 */
[----:B------:R-:W2:Y:S01]  /*0160*/  LDG.E R0, desc[UR6][R6.64] ;  /* 0x0000000606007981 */ /* 0x000ea2000c1e1900 */
[----:B------:R-:W0:Y:S01]  /*0170*/  LDC.64 R4, c[0x0][0x390] ;  /* 0x0000e400ff047b82 */ /* 0x000e220000000a00 */
[----:B------:R-:W-:Y:S01]  /*0180*/  BSSY.RECONVERGENT B1, `(.L_x_3) ;  /* 0x000000f000017945 */ /* 0x000fe20003800200 */
[----:B--2---:R-:W-:-:S13]  /*0190*/  ISETP.GE.U32.AND P0, PT, R11, R0, PT ;  /* 0x000000000b00720c */ /* 0x004fda0003f06070 */
[----:B0-----:R-:W-:Y:S05]  /*01a0*/  @P0 BRA `(.L_x_4) ;  /* 0x0000000000240947 */ /* 0x001fea0003800000 */
[----:B------:R1:W-:Y:S04]  /*01b0*/  STG.E desc[UR6][R2.64], R0 ;  /* 0x0000000002007986 */ /* 0x0003e8000c101906 */
[----:B------:R-:W2:Y:S02]  /*01c0*/  LDG.E R13, desc[UR6][R4.64] ;  /* 0x00000006040d7981 */ /* 0x000ea4000c1e1900 */
[----:B--2---:R-:W-:-:S13]  /*01d0*/  ISETP.GT.U32.AND P0, PT, R0, R13, PT ;  /* 0x0000000d0000720c */ /* 0x004fda0003f04070 */
[----:B-1----:R-:W-:Y:S05]  /*01e0*/  @!P0 BRA `(.L_x_5) ;  /* 0x0000000000208947 */ /* 0x002fea0003800000 */
[----:B------:R0:W-:Y:S04]  /*01f0*/  STG.E desc[UR6][R4.64], R0 ;  /* 0x0000000004007986 */ /* 0x0001e8000c101906 */
[----:B------:R-:W0:Y:S01]  /*0200*/  LDG.E R6, desc[UR6][R2.64] ;  /* 0x0000000602067981 */ /* 0x000e22000c1e1900 */
[----:B------:R-:W-:Y:S01]  /*0210*/  IMAD.MOV.U32 R13, RZ, RZ, R0 ;  /* 0x000000ffff0d7224 */ /* 0x000fe200078e0000 */
[----:B0-----:R-:W-:Y:S01]  /*0220*/  MOV R0, R6 ;  /* 0x0000000600007202 */ /* 0x001fe20000000f00 */
[----:B------:R-:W-:Y:S06]  /*0230*/  BRA `(.L_x_5) ;  /* 0x00000000000c7947 */ /* 0x000fec0003800000 */
.L_x_4:
[----:B------:R0:W-:Y:S04]  /*0240*/  STG.E desc[UR6][R6.64], R11 ;  /* 0x0000000b06007986 */ /* 0x0001e8000c101906 */
[----:B------:R0:W5:Y:S01]  /*0250*/  LDG.E R13, desc[UR6][R4.64] ;  /* 0x00000006040d7981 */ /* 0x000162000c1e1900 */
[----:B------:R-:W-:-:S07]  /*0260*/  IMAD.MOV.U32 R0, RZ, RZ, R11 ;  /* 0x000000ffff007224 */ /* 0x000fce00078e000b */
.L_x_5:
[----:B------:R-:W-:Y:S05]  /*0270*/  BSYNC.RECONVERGENT B1 ;  /* 0x0000000000017941 */ /* 0x000fea0003800200 */
.L_x_3:
[----:B-----5:R-:W-:-:S13]  /*0280*/  ISETP.GT.U32.AND P0, PT, R0, R13, PT ;  /* 0x0000000d0000720c */ /* 0x020fda0003f04070 */
[----:B------:R1:W-:Y:S02]  /*0290*/  @P0 STG.E desc[UR6][R4.64], R0 ;  /* 0x0000000004000986 */ /* 0x0003e4000c101906 */
.L_x_2:
[----:B------:R-:W-:Y:S05]  /*02a0*/  BSYNC.RECONVERGENT B0 ;  /* 0x0000000000007941 */ /* 0x000fea0003800200 */
.L_x_1:
[----:B------:R-:W-:Y:S01]  /*02b0*/  BAR.SYNC.DEFER_BLOCKING 0x0 ;  /* 0x0000000000007b1d */ /* 0x000fe20000010000 */
[----:B------:R-:W-:-:S09]  /*02c0*/  UISETP.GE.U32.AND UP0, UPT, UR4, UR8, UPT ;  /* 0x000000080400728c */ /* 0x000fd2000bf06070 */
[----:B------:R-:W-:Y:S05]  /*02d0*/  BRA.U !UP0, `(.L_x_6) ;  /* 0xfffffffd08807547 */ /* 0x000fea000b83ffff */
.L_x_0:
[----:B------:R-:W-:-:S13]  /*02e0*/  ISETP.NE.AND P0, PT, R9, RZ, PT ;  /* 0x000000ff0900720c */ /* 0x000fda0003f05270 */
[----:B------:R-:W-:Y:S05]  /*02f0*/  @P0 EXIT ;  /* 0x000000000000094d */ /* 0x000fea0003800000 */
[----:B------:R-:W2:Y:S08]  /*0300*/  LDC.64 R2, c[0x0][0x380] ;  /* 0x0000e000ff027b82 */ /* 0x000eb00000000a00 */
[----:B01----:R-:W0:Y:S01]  /*0310*/  LDC.64 R4, c[0x0][0x390] ;  /* 0x0000e400ff047b82 */ /* 0x003e220000000a00 */
[----:B--2---:R-:W2:Y:S04]  /*0320*/  LDG.E R3, desc[UR6][R2.64] ;  /* 0x0000000602037981 */ /* 0x004ea8000c1e1900 */
[----:B0-----:R-:W2:Y:S02]  /*0330*/  LDG.E R0, desc[UR6][R4.64] ;  /* 0x0000000604007981 */ /* 0x001ea4000c1e1900 */
[----:B--2---:R-:W-:-:S13]  /*0340*/  ISETP.GT.U32.AND P0, PT, R3, R0, PT ;  /* 0x000000000300720c */ /* 0x004fda0003f04070 */
[----:B------:R-:W-:Y:S05]  /*0350*/  @!P0 EXIT ;  /* 0x000000000000894d */ /* 0x000fea0003800000 */
[----:B------:R-:W-:Y:S01]  /*0360*/  STG.E desc[UR6][R4.64], R3 ;  /* 0x0000000304007986 */ /* 0x000fe2000c101906 */
[----:B------:R-:W-:Y:S05]  /*0370*/  EXIT ;  /* 0x000000000000794d */ /* 0x000fea0003800000 */
.L_x_7:
[----:B------:R-:W-:-:S00]  /*0380*/  BRA `(.L_x_7) ;  /* 0xfffffffc00fc7947 */ /* 0x000fc0000383ffff */
[----:B------:R-:W-:-:S00]  /*0390*/  NOP ;  /* 0x0000000000007918 */ /* 0x000fc00000000000 */
        /* <DEDUP_REMOVED lines=14> */
.L_x_8:


//--------------------- .nv.shared.reserved.0     --------------------------
	.section	.nv.shared.reserved.0,"aw",@nobits
	.weak		__nv_reservedSMEM_offset_0_alias
	.size		__nv_reservedSMEM_offset_0_alias, 0, 64
	.other		__nv_reservedSMEM_offset_0_alias,@"STO_CUDA_RESERVED_SHARED STV_DEFAULT"
__nv_reservedSMEM_offset_0_alias:
	.zero		0
	.zero		64


//--------------------- .nv.constant0._Z8getmaxcuPjjS_ --------------------------
	.section	.nv.constant0._Z8getmaxcuPjjS_,"a",@progbits
	.sectionflags	@""
	.align	4
.nv.constant0._Z8getmaxcuPjjS_:
	.zero		920


//--------------------- SYMBOLS --------------------------

	.type		.nv.reservedSmem.offset0,@object
	.size		.nv.reservedSmem.offset0,0x4
